//
// Generated by NVIDIA NVVM Compiler
//
// Compiler Build ID: CL-36424714
// Cuda compilation tools, release 13.0, V13.0.88
// Based on NVVM 20.0.0
//

.version 9.0
.target sm_100
.address_size 64

	// .globl	_Z18transposeCoalescedPfPKfii
// _ZZ18transposeCoalescedPfPKfiiE4tile has been demoted

.visible .entry _Z18transposeCoalescedPfPKfii(
	.param .u64 .ptr .align 1 _Z18transposeCoalescedPfPKfii_param_0,
	.param .u64 .ptr .align 1 _Z18transposeCoalescedPfPKfii_param_1,
	.param .u32 _Z18transposeCoalescedPfPKfii_param_2,
	.param .u32 _Z18transposeCoalescedPfPKfii_param_3
)
{
	.reg .b32 	%r<30>;
	.reg .b32 	%f<9>;
	.reg .b64 	%rd<21>;
	// demoted variable
	.shared .align 4 .b8 _ZZ18transposeCoalescedPfPKfiiE4tile[4096];
	ld.param.u64 	%rd1, [_Z18transposeCoalescedPfPKfii_param_0];
	ld.param.u64 	%rd2, [_Z18transposeCoalescedPfPKfii_param_1];
	ld.param.u32 	%r1, [_Z18transposeCoalescedPfPKfii_param_2];
	mov.u32 	%r2, %ctaid.x;
	shl.b32 	%r3, %r2, 5;
	mov.u32 	%r4, %tid.x;
	add.s32 	%r5, %r3, %r4;
	mov.u32 	%r6, %ctaid.y;
	shl.b32 	%r7, %r6, 5;
	mov.u32 	%r8, %tid.y;
	add.s32 	%r9, %r7, %r8;
	shl.b32 	%r10, %r4, 2;
	mov.u32 	%r11, _ZZ18transposeCoalescedPfPKfiiE4tile;
	add.s32 	%r12, %r11, %r10;
	cvta.to.global.u64 	%rd3, %rd2;
	mad.lo.s32 	%r13, %r9, %r1, %r5;
	mul.wide.s32 	%rd4, %r13, 4;
	add.s64 	%rd5, %rd3, %rd4;
	ld.global.f32 	%f1, [%rd5];
	shl.b32 	%r14, %r8, 7;
	add.s32 	%r15, %r12, %r14;
	st.shared.f32 	[%r15], %f1;
	shl.b32 	%r16, %r1, 3;
	add.s32 	%r17, %r13, %r16;
	mul.wide.s32 	%rd6, %r17, 4;
	add.s64 	%rd7, %rd3, %rd6;
	ld.global.f32 	%f2, [%rd7];
	st.shared.f32 	[%r15+1024], %f2;
	shl.b32 	%r18, %r1, 4;
	add.s32 	%r19, %r13, %r18;
	mul.wide.s32 	%rd8, %r19, 4;
	add.s64 	%rd9, %rd3, %rd8;
	ld.global.f32 	%f3, [%rd9];
	st.shared.f32 	[%r15+2048], %f3;
	add.s32 	%r20, %r19, %r16;
	mul.wide.s32 	%rd10, %r20, 4;
	add.s64 	%rd11, %rd3, %rd10;
	ld.global.f32 	%f4, [%rd11];
	st.shared.f32 	[%r15+3072], %f4;
	bar.sync 	0;
	add.s32 	%r21, %r7, %r4;
	add.s32 	%r22, %r3, %r8;
	mad.lo.s32 	%r23, %r4, 124, %r12;
	cvta.to.global.u64 	%rd12, %rd1;
	shl.b32 	%r24, %r8, 2;
	add.s32 	%r25, %r23, %r24;
	ld.shared.f32 	%f5, [%r25];
	mad.lo.s32 	%r26, %r22, %r1, %r21;
	mul.wide.s32 	%rd13, %r26, 4;
	add.s64 	%rd14, %rd12, %rd13;
	st.global.f32 	[%rd14], %f5;
	ld.shared.f32 	%f6, [%r25+32];
	add.s32 	%r27, %r26, %r16;
	mul.wide.s32 	%rd15, %r27, 4;
	add.s64 	%rd16, %rd12, %rd15;
	st.global.f32 	[%rd16], %f6;
	ld.shared.f32 	%f7, [%r25+64];
	add.s32 	%r28, %r26, %r18;
	mul.wide.s32 	%rd17, %r28, 4;
	add.s64 	%rd18, %rd12, %rd17;
	st.global.f32 	[%rd18], %f7;
	ld.shared.f32 	%f8, [%r25+96];
	add.s32 	%r29, %r28, %r16;
	mul.wide.s32 	%rd19, %r29, 4;
	add.s64 	%rd20, %rd12, %rd19;
	st.global.f32 	[%rd20], %f8;
	ret;

}


// ===== COMPILED SASS (sm_100) =====

	.target	sm_100

	.elftype	@"ET_EXEC"


//--------------------- .note.nv.tkinfo           --------------------------
	.section	.note.nv.tkinfo,"",@"SHT_NOTE"
	.sectionflags	@"SHF_NOTE_NV_TKINFO"
	.tkinfo
        /*0018*/ 	.word	0x00000002
        /*0030*/ 	.string	""
        /*0030*/ 	.string	"ptxas"
        /*0030*/ 	.string	"Cuda compilation tools, release 13.0, V13.0.88"
        /*0030*/ 	.string	"Build cuda_13.0.r13.0/compiler.36424714_0"
        /*0030*/ 	.string	"-arch sm_100 -m 64 "



//--------------------- .note.nv.cuinfo           --------------------------
	.section	.note.nv.cuinfo,"",@"SHT_NOTE"
	.sectionflags	@"SHF_NOTE_NV_CUINFO"
        /*0018*/ 	.short	0x0002
        /*001a*/ 	.short	0x0064
        /*001c*/ 	.short	0x0082
	.zero		2


//--------------------- .nv.info                  --------------------------
	.section	.nv.info,"",@"SHT_CUDA_INFO"
	.align	4


	//----- nvinfo : EIATTR_REGCOUNT
	.align		4
        /*0000*/ 	.byte	0x04, 0x2f
        /*0002*/ 	.short	(.L_1 - .L_0)
	.align		4
.L_0:
        /*0004*/ 	.word	index@(_Z18transposeCoalescedPfPKfii)
        /*0008*/ 	.word	0x00000018


	//----- nvinfo : EIATTR_FRAME_SIZE
	.align		4
.L_1:
        /*000c*/ 	.byte	0x04, 0x11
        /*000e*/ 	.short	(.L_3 - .L_2)
	.align		4
.L_2:
        /*0010*/ 	.word	index@(_Z18transposeCoalescedPfPKfii)
        /*0014*/ 	.word	0x00000000


	//----- nvinfo : EIATTR_MIN_STACK_SIZE
	.align		4
.L_3:
        /*0018*/ 	.byte	0x04, 0x12
        /*001a*/ 	.short	(.L_5 - .L_4)
	.align		4
.L_4:
        /*001c*/ 	.word	index@(_Z18transposeCoalescedPfPKfii)
        /*0020*/ 	.word	0x00000000
.L_5:


//--------------------- .nv.compat                --------------------------
	.section	.nv.compat,"",@"SHT_CUDA_COMPAT_INFO"
	.align	4
        /*0000*/ 	.byte	0x02, 0x09, 0x00, 0x00, 0x02, 0x02, 0x01, 0x00, 0x02, 0x05, 0x05, 0x00, 0x03, 0x07, 0x01, 0x01
        /*0010*/ 	.byte	0x02, 0x03, 0x00, 0x00, 0x02, 0x06, 0x01, 0x00, 0x04, 0x0b, 0x08, 0x00, 0x09, 0x00, 0x00, 0x00
        /*0020*/ 	.byte	0x00, 0x00, 0x00, 0x00


//--------------------- .nv.info._Z18transposeCoalescedPfPKfii --------------------------
	.section	.nv.info._Z18transposeCoalescedPfPKfii,"",@"SHT_CUDA_INFO"
	.sectionflags	@""
	.align	4


	//----- nvinfo : EIATTR_CUDA_API_VERSION
	.align		4
        /*0000*/ 	.byte	0x04, 0x37
        /*0002*/ 	.short	(.L_7 - .L_6)
.L_6:
        /*0004*/ 	.word	0x00000082


	//----- nvinfo : EIATTR_KPARAM_INFO
	.align		4
.L_7:
        /*0008*/ 	.byte	0x04, 0x17
        /*000a*/ 	.short	(.L_9 - .L_8)
.L_8:
        /*000c*/ 	.word	0x00000000
        /*0010*/ 	.short	0x0003
        /*0012*/ 	.short	0x0014
        /*0014*/ 	.byte	0x00, 0xf0, 0x11, 0x00


	//----- nvinfo : EIATTR_KPARAM_INFO
	.align		4
.L_9:
        /*0018*/ 	.byte	0x04, 0x17
        /*001a*/ 	.short	(.L_11 - .L_10)
.L_10:
        /*001c*/ 	.word	0x00000000
        /*0020*/ 	.short	0x0002
        /*0022*/ 	.short	0x0010
        /*0024*/ 	.byte	0x00, 0xf0, 0x11, 0x00


	//----- nvinfo : EIATTR_KPARAM_INFO
	.align		4
.L_11:
        /*0028*/ 	.byte	0x04, 0x17
        /*002a*/ 	.short	(.L_13 - .L_12)
.L_12:
        /*002c*/ 	.word	0x00000000
        /*0030*/ 	.short	0x0001
        /*0032*/ 	.short	0x0008
        /*0034*/ 	.byte	0x00, 0xf5, 0x21, 0x00


	//----- nvinfo : EIATTR_KPARAM_INFO
	.align		4
.L_13:
        /*0038*/ 	.byte	0x04, 0x17
        /*003a*/ 	.short	(.L_15 - .L_14)
.L_14:
        /*003c*/ 	.word	0x00000000
        /*0040*/ 	.short	0x0000
        /*0042*/ 	.short	0x0000
        /*0044*/ 	.byte	0x00, 0xf5, 0x21, 0x00


	//----- nvinfo : EIATTR_SPARSE_MMA_MASK
	.align		4
.L_15:
        /*0048*/ 	.byte	0x03, 0x50
        /*004a*/ 	.short	0x0000


	//----- nvinfo : EIATTR_MAXREG_COUNT
	.align		4
        /*004c*/ 	.byte	0x03, 0x1b
        /*004e*/ 	.short	0x00ff


	//----- nvinfo : EIATTR_NUM_BARRIERS
	.align		4
        /*0050*/ 	.byte	0x02, 0x4c
        /*0052*/ 	.byte	0x01
	.zero		1


	//----- nvinfo : EIATTR_MERCURY_ISA_VERSION
	.align		4
        /*0054*/ 	.byte	0x03, 0x5f
        /*0056*/ 	.short	0x0101


	//----- nvinfo : EIATTR_VRC_CTA_INIT_COUNT
	.align		4
        /*0058*/ 	.byte	0x02, 0x4a
	.zero		1
	.zero		1


	//----- nvinfo : EIATTR_EXIT_INSTR_OFFSETS
	.align		4
        /*005c*/ 	.byte	0x04, 0x1c
        /*005e*/ 	.short	(.L_17 - .L_16)


	//   ....[0]....
.L_16:
        /*0060*/ 	.word	0x00000350


	//----- nvinfo : EIATTR_CBANK_PARAM_SIZE
	.align		4
.L_17:
        /*0064*/ 	.byte	0x03, 0x19
        /*0066*/ 	.short	0x0018


	//----- nvinfo : EIATTR_PARAM_CBANK
	.align		4
        /*0068*/ 	.byte	0x04, 0x0a
        /*006a*/ 	.short	(.L_19 - .L_18)
	.align		4
.L_18:
        /*006c*/ 	.word	index@(.nv.constant0._Z18transposeCoalescedPfPKfii)
        /*0070*/ 	.short	0x0380
        /*0072*/ 	.short	0x0018


	//----- nvinfo : EIATTR_SW_WAR
	.align		4
.L_19:
        /*0074*/ 	.byte	0x04, 0x36
        /*0076*/ 	.short	(.L_21 - .L_20)
.L_20:
        /*0078*/ 	.word	0x00000008
.L_21:


//--------------------- .nv.callgraph             --------------------------
	.section	.nv.callgraph,"",@"SHT_CUDA_CALLGRAPH"
	.align	4
	.sectionentsize	8
	.align		4
        /*0000*/ 	.word	0x00000000
	.align		4
        /*0004*/ 	.word	0xffffffff
	.align		4
        /*0008*/ 	.word	0x00000000
	.align		4
        /*000c*/ 	.word	0xfffffffe
	.align		4
        /*0010*/ 	.word	0x00000000
	.align		4
        /*0014*/ 	.word	0xfffffffd
	.align		4
        /*0018*/ 	.word	0x00000000
	.align		4
        /*001c*/ 	.word	0xfffffffc


//--------------------- .text._Z18transposeCoalescedPfPKfii --------------------------
	.section	.text._Z18transposeCoalescedPfPKfii,"ax",@progbits
	.align	128
        .global         _Z18transposeCoalescedPfPKfii
        .type           _Z18transposeCoalescedPfPKfii,@function
        .size           _Z18transposeCoalescedPfPKfii,(.L_x_1 - _Z18transposeCoalescedPfPKfii)
        .other          _Z18transposeCoalescedPfPKfii,@"STO_CUDA_ENTRY STV_DEFAULT"
_Z18transposeCoalescedPfPKfii:
.text._Z18transposeCoalescedPfPKfii:
[----:B------:R-:W-:Y:S01]  /*0000*/  LDC R1, c[0x0][0x37c] ;  /* 0x0000df00ff017b82 */ /* 0x000fe20000000800 */
[----:B------:R-:W0:Y:S07]  /*0010*/  S2R R4, SR_CTAID.X ;  /* 0x0000000000047919 */ /* 0x000e2e0000002500 */
[----:B------:R-:W1:Y:S01]  /*0020*/  LDC R0, c[0x0][0x390] ;  /* 0x0000e400ff007b82 */ /* 0x000e620000000800 */
[----:B------:R-:W2:Y:S01]  /*0030*/  LDCU.64 UR6, c[0x0][0x358] ;  /* 0x00006b00ff0677ac */ /* 0x000ea20008000a00 */
[----:B------:R-:W0:Y:S01]  /*0040*/  S2R R7, SR_TID.X ;  /* 0x0000000000077919 */ /* 0x000e220000002100 */
[----:B------:R-:W3:Y:S05]  /*0050*/  S2R R6, SR_CTAID.Y ;  /* 0x0000000000067919 */ /* 0x000eea0000002600 */
[----:B------:R-:W4:Y:S01]  /*0060*/  LDC.64 R2, c[0x0][0x388] ;  /* 0x0000e200ff027b82 */ /* 0x000f220000000a00 */
[----:B------:R-:W3:Y:S01]  /*0070*/  S2R R5, SR_TID.Y ;  /* 0x0000000000057919 */ /* 0x000ee20000002200 */
[----:B0-----:R-:W-:-:S02]  /*0080*/  LEA R9, R4, R7, 0x5 ;  /* 0x0000000704097211 */ /* 0x001fc400078e28ff */
[----:B---3--:R-:W-:-:S05]  /*0090*/  LEA R8, R6, R5, 0x5 ;  /* 0x0000000506087211 */ /* 0x008fca00078e28ff */
[----:B-1----:R-:W-:-:S05]  /*00a0*/  IMAD R9, R8, R0, R9 ;  /* 0x0000000008097224 */ /* 0x002fca00078e0209 */
[CC--:B------:R-:W-:Y:S02]  /*00b0*/  LEA R13, R0.reuse, R9.reuse, 0x4 ;  /* 0x00000009000d7211 */ /* 0x0c0fe400078e20ff */
[C---:B------:R-:W-:Y:S01]  /*00c0*/  LEA R11, R0.reuse, R9, 0x3 ;  /* 0x00000009000b7211 */ /* 0x040fe200078e18ff */
[----:B----4-:R-:W-:Y:S01]  /*00d0*/  IMAD.WIDE R8, R9, 0x4, R2 ;  /* 0x0000000409087825 */ /* 0x010fe200078e0202 */
[----:B------:R-:W-:-:S03]  /*00e0*/  LEA R15, R0, R13, 0x3 ;  /* 0x0000000d000f7211 */ /* 0x000fc600078e18ff */
[--C-:B------:R-:W-:Y:S02]  /*00f0*/  IMAD.WIDE R10, R11, 0x4, R2.reuse ;  /* 0x000000040b0a7825 */ /* 0x100fe400078e0202 */
[----:B--2---:R-:W2:Y:S02]  /*0100*/  LDG.E R8, desc[UR6][R8.64] ;  /* 0x0000000608087981 */ /* 0x004ea4000c1e1900 */
[--C-:B------:R-:W-:Y:S02]  /*0110*/  IMAD.WIDE R12, R13, 0x4, R2.reuse ;  /* 0x000000040d0c7825 */ /* 0x100fe400078e0202 */
[----:B------:R-:W3:Y:S02]  /*0120*/  LDG.E R10, desc[UR6][R10.64] ;  /* 0x000000060a0a7981 */ /* 0x000ee4000c1e1900 */
[----:B------:R-:W-:Y:S02]  /*0130*/  IMAD.WIDE R2, R15, 0x4, R2 ;  /* 0x000000040f027825 */ /* 0x000fe400078e0202 */
[----:B------:R-:W4:Y:S04]  /*0140*/  LDG.E R12, desc[UR6][R12.64] ;  /* 0x000000060c0c7981 */ /* 0x000f28000c1e1900 */
[----:B------:R0:W5:Y:S01]  /*0150*/  LDG.E R16, desc[UR6][R2.64] ;  /* 0x0000000602107981 */ /* 0x000162000c1e1900 */
[----:B------:R-:W1:Y:S01]  /*0160*/  S2UR UR5, SR_CgaCtaId ;  /* 0x00000000000579c3 */ /* 0x000e620000008800 */
[----:B------:R-:W-:-:S07]  /*0170*/  UMOV UR4, 0x400 ;  /* 0x0000040000047882 */ /* 0x000fce0000000000 */
[----:B0-----:R-:W0:Y:S01]  /*0180*/  LDC.64 R2, c[0x0][0x380] ;  /* 0x0000e000ff027b82 */ /* 0x001e220000000a00 */
[----:B-1----:R-:W-:-:S06]  /*0190*/  ULEA UR4, UR5, UR4, 0x18 ;  /* 0x0000000405047291 */ /* 0x002fcc000f8ec0ff */
[----:B------:R-:W-:-:S04]  /*01a0*/  LEA R14, R7, UR4, 0x2 ;  /* 0x00000004070e7c11 */ /* 0x000fc8000f8e10ff */
[----:B------:R-:W-:Y:S01]  /*01b0*/  LEA R15, R5, R14, 0x7 ;  /* 0x0000000e050f7211 */ /* 0x000fe200078e38ff */
[----:B------:R-:W-:-:S05]  /*01c0*/  IMAD R14, R7, 0x7c, R14 ;  /* 0x0000007c070e7824 */ /* 0x000fca00078e020e */
[----:B------:R-:W-:Y:S02]  /*01d0*/  LEA R14, R5, R14, 0x2 ;  /* 0x0000000e050e7211 */ /* 0x000fe400078e10ff */
[----:B------:R-:W-:Y:S02]  /*01e0*/  LEA R7, R6, R7, 0x5 ;  /* 0x0000000706077211 */ /* 0x000fe400078e28ff */
[----:B------:R-:W-:-:S05]  /*01f0*/  LEA R4, R4, R5, 0x5 ;  /* 0x0000000504047211 */ /* 0x000fca00078e28ff */
[----:B------:R-:W-:-:S05]  /*0200*/  IMAD R7, R4, R0, R7 ;  /* 0x0000000004077224 */ /* 0x000fca00078e0207 */
[CC--:B------:R-:W-:Y:S02]  /*0210*/  LEA R19, R0.reuse, R7.reuse, 0x4 ;  /* 0x0000000700137211 */ /* 0x0c0fe400078e20ff */
[----:B------:R-:W-:Y:S01]  /*0220*/  LEA R9, R0, R7, 0x3 ;  /* 0x0000000700097211 */ /* 0x000fe200078e18ff */
[----:B0-----:R-:W-:-:S04]  /*0230*/  IMAD.WIDE R4, R7, 0x4, R2 ;  /* 0x0000000407047825 */ /* 0x001fc800078e0202 */
[--C-:B------:R-:W-:Y:S01]  /*0240*/  IMAD.WIDE R6, R9, 0x4, R2.reuse ;  /* 0x0000000409067825 */ /* 0x100fe200078e0202 */
[----:B--2---:R-:W-:Y:S04]  /*0250*/  STS [R15], R8 ;  /* 0x000000080f007388 */ /* 0x004fe80000000800 */
[----:B---3--:R-:W-:Y:S04]  /*0260*/  STS [R15+0x400], R10 ;  /* 0x0004000a0f007388 */ /* 0x008fe80000000800 */
[----:B----4-:R-:W-:Y:S04]  /*0270*/  STS [R15+0x800], R12 ;  /* 0x0008000c0f007388 */ /* 0x010fe80000000800 */
[----:B-----5:R0:W-:Y:S01]  /*0280*/  STS [R15+0xc00], R16 ;  /* 0x000c00100f007388 */ /* 0x0201e20000000800 */
[----:B------:R-:W-:Y:S06]  /*0290*/  BAR.SYNC.DEFER_BLOCKING 0x0 ;  /* 0x0000000000007b1d */ /* 0x000fec0000010000 */
[----:B------:R-:W1:Y:S04]  /*02a0*/  LDS R11, [R14] ;  /* 0x000000000e0b7984 */ /* 0x000e680000000800 */
[----:B------:R-:W2:Y:S04]  /*02b0*/  LDS R13, [R14+0x20] ;  /* 0x000020000e0d7984 */ /* 0x000ea80000000800 */
[----:B------:R-:W3:Y:S04]  /*02c0*/  LDS R17, [R14+0x40] ;  /* 0x000040000e117984 */ /* 0x000ee80000000800 */
[----:B------:R-:W4:Y:S01]  /*02d0*/  LDS R21, [R14+0x60] ;  /* 0x000060000e157984 */ /* 0x000f220000000800 */
[----:B0-----:R-:W-:Y:S01]  /*02e0*/  LEA R15, R0, R19, 0x3 ;  /* 0x00000013000f7211 */ /* 0x001fe200078e18ff */
[----:B------:R-:W-:-:S04]  /*02f0*/  IMAD.WIDE R8, R19, 0x4, R2 ;  /* 0x0000000413087825 */ /* 0x000fc800078e0202 */
[----:B------:R-:W-:Y:S01]  /*0300*/  IMAD.WIDE R2, R15, 0x4, R2 ;  /* 0x000000040f027825 */ /* 0x000fe200078e0202 */
[----:B-1----:R-:W-:Y:S04]  /*0310*/  STG.E desc[UR6][R4.64], R11 ;  /* 0x0000000b04007986 */ /* 0x002fe8000c101906 */
[----:B--2---:R-:W-:Y:S04]  /*0320*/  STG.E desc[UR6][R6.64], R13 ;  /* 0x0000000d06007986 */ /* 0x004fe8000c101906 */
[----:B---3--:R-:W-:Y:S04]  /*0330*/  STG.E desc[UR6][R8.64], R17 ;  /* 0x0000001108007986 */ /* 0x008fe8000c101906 */
[----:B----4-:R-:W-:Y:S01]  /*0340*/  STG.E desc[UR6][R2.64], R21 ;  /* 0x0000001502007986 */ /* 0x010fe2000c101906 */
[----:B------:R-:W-:Y:S05]  /*0350*/  EXIT ;  /* 0x000000000000794d */ /* 0x000fea0003800000 */
.L_x_0:
[----:B------:R-:W-:-:S00]  /*0360*/  BRA `(.L_x_0) ;  /* 0xfffffffc00fc7947 */ /* 0x000fc0000383ffff */
[----:B------:R-:W-:-:S00]  /*0370*/  NOP ;  /* 0x0000000000007918 */ /* 0x000fc00000000000 */
        /* <DEDUP_REMOVED lines=8> */
.L_x_1:


//--------------------- .nv.shared._Z18transposeCoalescedPfPKfii --------------------------
	.section	.nv.shared._Z18transposeCoalescedPfPKfii,"aw",@nobits
	.sectionflags	@""
	.align	4
.nv.shared._Z18transposeCoalescedPfPKfii:
	.zero		5120


//--------------------- .nv.shared.reserved.0     --------------------------
	.section	.nv.shared.reserved.0,"aw",@nobits
	.weak		__nv_reservedSMEM_offset_0_alias
	.size		__nv_reservedSMEM_offset_0_alias, 0, 64
	.other		__nv_reservedSMEM_offset_0_alias,@"STO_CUDA_RESERVED_SHARED STV_DEFAULT"
__nv_reservedSMEM_offset_0_alias:
	.zero		0
	.zero		64


//--------------------- .nv.constant0._Z18transposeCoalescedPfPKfii --------------------------
	.section	.nv.constant0._Z18transposeCoalescedPfPKfii,"a",@progbits
	.sectionflags	@""
	.align	4
.nv.constant0._Z18transposeCoalescedPfPKfii:
	.zero		920


//--------------------- SYMBOLS --------------------------

	.type		.nv.reservedSmem.offset0,@object
	.size		.nv.reservedSmem.offset0,0x4
	.type		.nv.reservedSmem.cap,@object
	.size		.nv.reservedSmem.cap,0x4
